//
// Generated by NVIDIA NVVM Compiler
//
// Compiler Build ID: CL-36424714
// Cuda compilation tools, release 13.0, V13.0.88
// Based on NVVM 20.0.0
//

.version 9.0
.target sm_100
.address_size 64

	// .globl	_Z14hamming_kernelPKmmhmmPy

.visible .entry _Z14hamming_kernelPKmmhmmPy(
	.param .u64 .ptr .align 1 _Z14hamming_kernelPKmmhmmPy_param_0,
	.param .u64 _Z14hamming_kernelPKmmhmmPy_param_1,
	.param .u8 _Z14hamming_kernelPKmmhmmPy_param_2,
	.param .u64 _Z14hamming_kernelPKmmhmmPy_param_3,
	.param .u64 _Z14hamming_kernelPKmmhmmPy_param_4,
	.param .u64 .ptr .align 1 _Z14hamming_kernelPKmmhmmPy_param_5
)
{
	.reg .pred 	%p<5>;
	.reg .b32 	%r<7>;
	.reg .b64 	%rd<38>;

	ld.param.u64 	%rd14, [_Z14hamming_kernelPKmmhmmPy_param_0];
	ld.param.u64 	%rd15, [_Z14hamming_kernelPKmmhmmPy_param_1];
	ld.param.u64 	%rd16, [_Z14hamming_kernelPKmmhmmPy_param_3];
	ld.param.u64 	%rd17, [_Z14hamming_kernelPKmmhmmPy_param_4];
	ld.param.u64 	%rd18, [_Z14hamming_kernelPKmmhmmPy_param_5];
	mov.u32 	%r1, %ctaid.x;
	mov.u32 	%r2, %ntid.x;
	mov.u32 	%r3, %tid.x;
	mad.lo.s32 	%r4, %r1, %r2, %r3;
	cvt.u64.u32 	%rd1, %r4;
	cvt.u64.u32 	%rd2, %r2;
	setp.eq.s64 	%p1, %rd16, 0;
	mov.b64 	%rd36, 0;
	@%p1 bra 	$L__BB0_6;
	mov.u32 	%r5, %nctaid.x;
	cvt.u64.u32 	%rd21, %r5;
	mul.lo.s64 	%rd3, %rd2, %rd21;
	cvta.to.global.u64 	%rd4, %rd14;
	mov.b64 	%rd32, 0;
	mov.u64 	%rd36, %rd32;
$L__BB0_2:
	setp.le.u64 	%p2, %rd17, %rd1;
	@%p2 bra 	$L__BB0_5;
	mov.u64 	%rd34, %rd1;
$L__BB0_4:
	shl.b64 	%rd22, %rd34, 3;
	add.s64 	%rd23, %rd4, %rd22;
	ld.global.u64 	%rd24, [%rd23];
	xor.b64  	%rd25, %rd24, %rd15;
	shr.u64 	%rd26, %rd25, 1;
	or.b64  	%rd27, %rd26, %rd25;
	and.b64  	%rd28, %rd27, 6148914691236517205;
	popc.b64 	%r6, %rd28;
	cvt.u64.u32 	%rd29, %r6;
	add.s64 	%rd36, %rd29, %rd36;
	add.s64 	%rd34, %rd34, %rd3;
	setp.lt.u64 	%p3, %rd34, %rd17;
	@%p3 bra 	$L__BB0_4;
$L__BB0_5:
	add.s64 	%rd32, %rd32, 1;
	setp.ne.s64 	%p4, %rd32, %rd16;
	@%p4 bra 	$L__BB0_2;
$L__BB0_6:
	cvta.to.global.u64 	%rd30, %rd18;
	atom.global.add.u64 	%rd31, [%rd30], %rd36;
	ret;

}


// ===== COMPILED SASS (sm_100) =====

	.target	sm_100

	.elftype	@"ET_EXEC"


//--------------------- .note.nv.tkinfo           --------------------------
	.section	.note.nv.tkinfo,"",@"SHT_NOTE"
	.sectionflags	@"SHF_NOTE_NV_TKINFO"
	.tkinfo
        /*0018*/ 	.word	0x00000002
        /*0030*/ 	.string	""
        /*0030*/ 	.string	"ptxas"
        /*0030*/ 	.string	"Cuda compilation tools, release 13.0, V13.0.88"
        /*0030*/ 	.string	"Build cuda_13.0.r13.0/compiler.36424714_0"
        /*0030*/ 	.string	"-arch sm_100 -m 64 "



//--------------------- .note.nv.cuinfo           --------------------------
	.section	.note.nv.cuinfo,"",@"SHT_NOTE"
	.sectionflags	@"SHF_NOTE_NV_CUINFO"
        /*0018*/ 	.short	0x0002
        /*001a*/ 	.short	0x0064
        /*001c*/ 	.short	0x0082
	.zero		2


//--------------------- .nv.info                  --------------------------
	.section	.nv.info,"",@"SHT_CUDA_INFO"
	.align	4


	//----- nvinfo : EIATTR_REGCOUNT
	.align		4
        /*0000*/ 	.byte	0x04, 0x2f
        /*0002*/ 	.short	(.L_1 - .L_0)
	.align		4
.L_0:
        /*0004*/ 	.word	index@(_Z14hamming_kernelPKmmhmmPy)
        /*0008*/ 	.word	0x00000011


	//----- nvinfo : EIATTR_FRAME_SIZE
	.align		4
.L_1:
        /*000c*/ 	.byte	0x04, 0x11
        /*000e*/ 	.short	(.L_3 - .L_2)
	.align		4
.L_2:
        /*0010*/ 	.word	index@(_Z14hamming_kernelPKmmhmmPy)
        /*0014*/ 	.word	0x00000000


	//----- nvinfo : EIATTR_MIN_STACK_SIZE
	.align		4
.L_3:
        /*0018*/ 	.byte	0x04, 0x12
        /*001a*/ 	.short	(.L_5 - .L_4)
	.align		4
.L_4:
        /*001c*/ 	.word	index@(_Z14hamming_kernelPKmmhmmPy)
        /*0020*/ 	.word	0x00000000
.L_5:


//--------------------- .nv.compat                --------------------------
	.section	.nv.compat,"",@"SHT_CUDA_COMPAT_INFO"
	.align	4
        /*0000*/ 	.byte	0x02, 0x09, 0x00, 0x00, 0x02, 0x02, 0x01, 0x00, 0x02, 0x05, 0x05, 0x00, 0x03, 0x07, 0x01, 0x01
        /*0010*/ 	.byte	0x02, 0x03, 0x00, 0x00, 0x02, 0x06, 0x01, 0x00, 0x04, 0x0b, 0x08, 0x00, 0x09, 0x00, 0x00, 0x00
        /*0020*/ 	.byte	0x00, 0x00, 0x00, 0x00


//--------------------- .nv.info._Z14hamming_kernelPKmmhmmPy --------------------------
	.section	.nv.info._Z14hamming_kernelPKmmhmmPy,"",@"SHT_CUDA_INFO"
	.sectionflags	@""
	.align	4


	//----- nvinfo : EIATTR_CUDA_API_VERSION
	.align		4
        /*0000*/ 	.byte	0x04, 0x37
        /*0002*/ 	.short	(.L_7 - .L_6)
.L_6:
        /*0004*/ 	.word	0x00000082


	//----- nvinfo : EIATTR_KPARAM_INFO
	.align		4
.L_7:
        /*0008*/ 	.byte	0x04, 0x17
        /*000a*/ 	.short	(.L_9 - .L_8)
.L_8:
        /*000c*/ 	.word	0x00000000
        /*0010*/ 	.short	0x0005
        /*0012*/ 	.short	0x0028
        /*0014*/ 	.byte	0x00, 0xf5, 0x21, 0x00


	//----- nvinfo : EIATTR_KPARAM_INFO
	.align		4
.L_9:
        /*0018*/ 	.byte	0x04, 0x17
        /*001a*/ 	.short	(.L_11 - .L_10)
.L_10:
        /*001c*/ 	.word	0x00000000
        /*0020*/ 	.short	0x0004
        /*0022*/ 	.short	0x0020
        /*0024*/ 	.byte	0x00, 0xf0, 0x21, 0x00


	//----- nvinfo : EIATTR_KPARAM_INFO
	.align		4
.L_11:
        /*0028*/ 	.byte	0x04, 0x17
        /*002a*/ 	.short	(.L_13 - .L_12)
.L_12:
        /*002c*/ 	.word	0x00000000
        /*0030*/ 	.short	0x0003
        /*0032*/ 	.short	0x0018
        /*0034*/ 	.byte	0x00, 0xf0, 0x21, 0x00


	//----- nvinfo : EIATTR_KPARAM_INFO
	.align		4
.L_13:
        /*0038*/ 	.byte	0x04, 0x17
        /*003a*/ 	.short	(.L_15 - .L_14)
.L_14:
        /*003c*/ 	.word	0x00000000
        /*0040*/ 	.short	0x0002
        /*0042*/ 	.short	0x0010
        /*0044*/ 	.byte	0x00, 0xf0, 0x05, 0x00


	//----- nvinfo : EIATTR_KPARAM_INFO
	.align		4
.L_15:
        /*0048*/ 	.byte	0x04, 0x17
        /*004a*/ 	.short	(.L_17 - .L_16)
.L_16:
        /*004c*/ 	.word	0x00000000
        /*0050*/ 	.short	0x0001
        /*0052*/ 	.short	0x0008
        /*0054*/ 	.byte	0x00, 0xf0, 0x21, 0x00


	//----- nvinfo : EIATTR_KPARAM_INFO
	.align		4
.L_17:
        /*0058*/ 	.byte	0x04, 0x17
        /*005a*/ 	.short	(.L_19 - .L_18)
.L_18:
        /*005c*/ 	.word	0x00000000
        /*0060*/ 	.short	0x0000
        /*0062*/ 	.short	0x0000
        /*0064*/ 	.byte	0x00, 0xf5, 0x21, 0x00


	//----- nvinfo : EIATTR_SPARSE_MMA_MASK
	.align		4
.L_19:
        /*0068*/ 	.byte	0x03, 0x50
        /*006a*/ 	.short	0x0000


	//----- nvinfo : EIATTR_MAXREG_COUNT
	.align		4
        /*006c*/ 	.byte	0x03, 0x1b
        /*006e*/ 	.short	0x00ff


	//----- nvinfo : EIATTR_MERCURY_ISA_VERSION
	.align		4
        /*0070*/ 	.byte	0x03, 0x5f
        /*0072*/ 	.short	0x0101


	//----- nvinfo : EIATTR_VRC_CTA_INIT_COUNT
	.align		4
        /*0074*/ 	.byte	0x02, 0x4a
	.zero		1
	.zero		1


	//----- nvinfo : EIATTR_EXIT_INSTR_OFFSETS
	.align		4
        /*0078*/ 	.byte	0x04, 0x1c
        /*007a*/ 	.short	(.L_21 - .L_20)


	//   ....[0]....
.L_20:
        /*007c*/ 	.word	0x000003a0


	//----- nvinfo : EIATTR_CRS_STACK_SIZE
	.align		4
.L_21:
        /*0080*/ 	.byte	0x04, 0x1e
        /*0082*/ 	.short	(.L_23 - .L_22)
.L_22:
        /*0084*/ 	.word	0x00000000


	//----- nvinfo : EIATTR_CBANK_PARAM_SIZE
	.align		4
.L_23:
        /*0088*/ 	.byte	0x03, 0x19
        /*008a*/ 	.short	0x0030


	//----- nvinfo : EIATTR_PARAM_CBANK
	.align		4
        /*008c*/ 	.byte	0x04, 0x0a
        /*008e*/ 	.short	(.L_25 - .L_24)
	.align		4
.L_24:
        /*0090*/ 	.word	index@(.nv.constant0._Z14hamming_kernelPKmmhmmPy)
        /*0094*/ 	.short	0x0380
        /*0096*/ 	.short	0x0030


	//----- nvinfo : EIATTR_SW_WAR
	.align		4
.L_25:
        /*0098*/ 	.byte	0x04, 0x36
        /*009a*/ 	.short	(.L_27 - .L_26)
.L_26:
        /*009c*/ 	.word	0x00000008
.L_27:


//--------------------- .nv.callgraph             --------------------------
	.section	.nv.callgraph,"",@"SHT_CUDA_CALLGRAPH"
	.align	4
	.sectionentsize	8
	.align		4
        /*0000*/ 	.word	0x00000000
	.align		4
        /*0004*/ 	.word	0xffffffff
	.align		4
        /*0008*/ 	.word	0x00000000
	.align		4
        /*000c*/ 	.word	0xfffffffe
	.align		4
        /*0010*/ 	.word	0x00000000
	.align		4
        /*0014*/ 	.word	0xfffffffd
	.align		4
        /*0018*/ 	.word	0x00000000
	.align		4
        /*001c*/ 	.word	0xfffffffc


//--------------------- .text._Z14hamming_kernelPKmmhmmPy --------------------------
	.section	.text._Z14hamming_kernelPKmmhmmPy,"ax",@progbits
	.align	128
        .global         _Z14hamming_kernelPKmmhmmPy
        .type           _Z14hamming_kernelPKmmhmmPy,@function
        .size           _Z14hamming_kernelPKmmhmmPy,(.L_x_6 - _Z14hamming_kernelPKmmhmmPy)
        .other          _Z14hamming_kernelPKmmhmmPy,@"STO_CUDA_ENTRY STV_DEFAULT"
_Z14hamming_kernelPKmmhmmPy:
.text._Z14hamming_kernelPKmmhmmPy:
[----:B------:R-:W-:Y:S01]  /*0000*/  LDC R1, c[0x0][0x37c] ;  /* 0x0000df00ff017b82 */ /* 0x000fe20000000800 */
[----:B------:R-:W0:Y:S01]  /*0010*/  LDCU.64 UR8, c[0x0][0x398] ;  /* 0x00007300ff0877ac */ /* 0x000e220008000a00 */
[----:B------:R-:W1:Y:S06]  /*0020*/  S2R R3, SR_TID.X ;  /* 0x0000000000037919 */ /* 0x000e6c0000002100 */
[----:B------:R-:W1:Y:S01]  /*0030*/  S2UR UR4, SR_CTAID.X ;  /* 0x00000000000479c3 */ /* 0x000e620000002500 */
[----:B------:R-:W-:Y:S01]  /*0040*/  IMAD.MOV.U32 R13, RZ, RZ, RZ ;  /* 0x000000ffff0d7224 */ /* 0x000fe200078e00ff */
[----:B------:R-:W2:Y:S01]  /*0050*/  LDCU.64 UR6, c[0x0][0x358] ;  /* 0x00006b00ff0677ac */ /* 0x000ea20008000a00 */
[----:B------:R-:W-:-:S05]  /*0060*/  IMAD.MOV.U32 R14, RZ, RZ, RZ ;  /* 0x000000ffff0e7224 */ /* 0x000fca00078e00ff */
[----:B------:R-:W1:Y:S01]  /*0070*/  LDC R2, c[0x0][0x360] ;  /* 0x0000d800ff027b82 */ /* 0x000e620000000800 */
[----:B0-----:R-:W-:-:S04]  /*0080*/  UISETP.NE.U32.AND UP0, UPT, UR8, URZ, UPT ;  /* 0x000000ff0800728c */ /* 0x001fc8000bf05070 */
[----:B------:R-:W-:Y:S01]  /*0090*/  UISETP.NE.AND.EX UP0, UPT, UR9, URZ, UPT, UP0 ;  /* 0x000000ff0900728c */ /* 0x000fe2000bf05300 */
[----:B-1----:R-:W-:-:S08]  /*00a0*/  IMAD R0, R2, UR4, R3 ;  /* 0x0000000402007c24 */ /* 0x002fd0000f8e0203 */
[----:B--2---:R-:W-:Y:S05]  /*00b0*/  BRA.U !UP0, `(.L_x_0) ;  /* 0x0000000108a87547 */ /* 0x004fea000b800000 */
[----:B------:R-:W0:Y:S01]  /*00c0*/  LDCU UR4, c[0x0][0x370] ;  /* 0x00006e00ff0477ac */ /* 0x000e220008000800 */
[----:B------:R-:W-:Y:S02]  /*00d0*/  IMAD.MOV.U32 R13, RZ, RZ, RZ ;  /* 0x000000ffff0d7224 */ /* 0x000fe400078e00ff */
[----:B------:R-:W-:Y:S01]  /*00e0*/  IMAD.MOV.U32 R14, RZ, RZ, RZ ;  /* 0x000000ffff0e7224 */ /* 0x000fe200078e00ff */
[----:B------:R-:W-:Y:S01]  /*00f0*/  UMOV UR5, URZ ;  /* 0x000000ff00057c82 */ /* 0x000fe20008000000 */
[----:B0-----:R-:W-:Y:S01]  /*0100*/  IMAD.WIDE.U32 R2, R2, UR4, RZ ;  /* 0x0000000402027c25 */ /* 0x001fe2000f8e00ff */
[----:B------:R-:W-:-:S03]  /*0110*/  UMOV UR4, URZ ;  /* 0x000000ff00047c82 */ /* 0x000fc60008000000 */
[----:B------:R-:W-:Y:S01]  /*0120*/  VIADD R11, R3, UR4 ;  /* 0x00000004030b7c36 */ /* 0x000fe20008000000 */
[----:B------:R-:W-:-:S06]  /*0130*/  UMOV UR4, URZ ;  /* 0x000000ff00047c82 */ /* 0x000fcc0008000000 */
.L_x_4:
[----:B------:R-:W0:Y:S01]  /*0140*/  LDCU.64 UR8, c[0x0][0x3a0] ;  /* 0x00007400ff0877ac */ /* 0x000e220008000a00 */
[----:B------:R-:W-:Y:S01]  /*0150*/  BSSY.RECONVERGENT B0, `(.L_x_1) ;  /* 0x000001f000007945 */ /* 0x000fe20003800200 */
[----:B------:R-:W1:Y:S01]  /*0160*/  LDCU.64 UR10, c[0x0][0x398] ;  /* 0x00007300ff0a77ac */ /* 0x000e620008000a00 */
[----:B------:R-:W-:Y:S01]  /*0170*/  UIADD3 UR4, UP0, UPT, UR4, 0x1, URZ ;  /* 0x0000000104047890 */ /* 0x000fe2000ff1e0ff */
[----:B------:R-:W2:Y:S03]  /*0180*/  LDCU.128 UR12, c[0x0][0x380] ;  /* 0x00007000ff0c77ac */ /* 0x000ea60008000c00 */
[----:B------:R-:W-:Y:S01]  /*0190*/  UIADD3.X UR5, UPT, UPT, URZ, UR5, URZ, UP0, !UPT ;  /* 0x00000005ff057290 */ /* 0x000fe200087fe4ff */
[----:B0-----:R-:W-:-:S04]  /*01a0*/  ISETP.GE.U32.AND P0, PT, R0, UR8, PT ;  /* 0x0000000800007c0c */ /* 0x001fc8000bf06070 */
[----:B------:R-:W-:Y:S01]  /*01b0*/  ISETP.GE.U32.AND.EX P0, PT, RZ, UR9, PT, P0 ;  /* 0x00000009ff007c0c */ /* 0x000fe2000bf06100 */
[----:B-1----:R-:W-:-:S04]  /*01c0*/  UISETP.NE.U32.AND UP0, UPT, UR4, UR10, UPT ;  /* 0x0000000a0400728c */ /* 0x002fc8000bf05070 */
[----:B------:R-:W-:-:S08]  /*01d0*/  UISETP.NE.AND.EX UP0, UPT, UR5, UR11, UPT, UP0 ;  /* 0x0000000b0500728c */ /* 0x000fd0000bf05300 */
[----:B--2---:R-:W-:Y:S05]  /*01e0*/  @P0 BRA `(.L_x_2) ;  /* 0x0000000000540947 */ /* 0x004fea0003800000 */
[----:B------:R-:W-:Y:S02]  /*01f0*/  IMAD.MOV.U32 R9, RZ, RZ, R0 ;  /* 0x000000ffff097224 */ /* 0x000fe400078e0000 */
[----:B------:R-:W-:-:S07]  /*0200*/  IMAD.MOV.U32 R12, RZ, RZ, RZ ;  /* 0x000000ffff0c7224 */ /* 0x000fce00078e00ff */
.L_x_3:
[----:B------:R-:W-:-:S04]  /*0210*/  LEA R4, P0, R9, UR12, 0x3 ;  /* 0x0000000c09047c11 */ /* 0x000fc8000f8018ff */
[----:B------:R-:W-:-:S06]  /*0220*/  LEA.HI.X R5, R9, UR13, R12, 0x3, P0 ;  /* 0x0000000d09057c11 */ /* 0x000fcc00080f1c0c */
[----:B------:R-:W2:Y:S01]  /*0230*/  LDG.E.64 R4, desc[UR6][R4.64] ;  /* 0x0000000604047981 */ /* 0x000ea2000c1e1b00 */
[----:B------:R-:W-:-:S05]  /*0240*/  IADD3 R9, P0, PT, R9, R2, RZ ;  /* 0x0000000209097210 */ /* 0x000fca0007f1e0ff */
[----:B------:R-:W-:Y:S01]  /*0250*/  IMAD.X R12, R12, 0x1, R11, P0 ;  /* 0x000000010c0c7824 */ /* 0x000fe200000e060b */
[----:B------:R-:W-:-:S04]  /*0260*/  ISETP.GE.U32.AND P0, PT, R9, UR8, PT ;  /* 0x0000000809007c0c */ /* 0x000fc8000bf06070 */
[----:B------:R-:W-:Y:S02]  /*0270*/  ISETP.GE.U32.AND.EX P0, PT, R12, UR9, PT, P0 ;  /* 0x000000090c007c0c */ /* 0x000fe4000bf06100 */
[----:B--2---:R-:W-:Y:S02]  /*0280*/  LOP3.LUT R7, R4, UR14, RZ, 0x3c, !PT ;  /* 0x0000000e04077c12 */ /* 0x004fe4000f8e3cff */
[----:B------:R-:W-:-:S04]  /*0290*/  LOP3.LUT R10, R5, UR15, RZ, 0x3c, !PT ;  /* 0x0000000f050a7c12 */ /* 0x000fc8000f8e3cff */
[----:B------:R-:W-:-:S04]  /*02a0*/  SHF.R.U64 R8, R7, 0x1, R10 ;  /* 0x0000000107087819 */ /* 0x000fc8000000120a */
[----:B------:R-:W-:Y:S02]  /*02b0*/  LOP3.LUT R8, R8, 0x55555555, R7, 0xc8, !PT ;  /* 0x5555555508087812 */ /* 0x000fe400078ec807 */
[--C-:B------:R-:W-:Y:S02]  /*02c0*/  SHF.R.U32.HI R7, RZ, 0x1, R10.reuse ;  /* 0x00000001ff077819 */ /* 0x100fe4000001160a */
[----:B------:R-:W-:Y:S02]  /*02d0*/  POPC R6, R8 ;  /* 0x0000000800067309 */ /* 0x000fe40000000000 */
[----:B------:R-:W-:-:S06]  /*02e0*/  LOP3.LUT R7, R7, 0x55555555, R10, 0xc8, !PT ;  /* 0x5555555507077812 */ /* 0x000fcc00078ec80a */
[----:B------:R-:W0:Y:S02]  /*02f0*/  POPC R7, R7 ;  /* 0x0000000700077309 */ /* 0x000e240000000000 */
[----:B0-----:R-:W-:-:S05]  /*0300*/  IMAD.IADD R6, R6, 0x1, R7 ;  /* 0x0000000106067824 */ /* 0x001fca00078e0207 */
[----:B------:R-:W-:-:S05]  /*0310*/  IADD3 R13, P1, PT, R6, R13, RZ ;  /* 0x0000000d060d7210 */ /* 0x000fca0007f3e0ff */
[----:B------:R-:W-:Y:S01]  /*0320*/  IMAD.X R14, RZ, RZ, R14, P1 ;  /* 0x000000ffff0e7224 */ /* 0x000fe200008e060e */
[----:B------:R-:W-:Y:S07]  /*0330*/  @!P0 BRA `(.L_x_3) ;  /* 0xfffffffc00b48947 */ /* 0x000fee000383ffff */
.L_x_2:
[----:B------:R-:W-:Y:S05]  /*0340*/  BSYNC.RECONVERGENT B0 ;  /* 0x0000000000007941 */ /* 0x000fea0003800200 */
.L_x_1:
[----:B------:R-:W-:Y:S05]  /*0350*/  BRA.U UP0, `(.L_x_4) ;  /* 0xfffffffd00787547 */ /* 0x000fea000b83ffff */
.L_x_0:
[----:B------:R-:W0:Y:S01]  /*0360*/  LDC.64 R2, c[0x0][0x3a8] ;  /* 0x0000ea00ff027b82 */ /* 0x000e220000000a00 */
[----:B------:R-:W-:Y:S02]  /*0370*/  IMAD.MOV.U32 R4, RZ, RZ, R13 ;  /* 0x000000ffff047224 */ /* 0x000fe400078e000d */
[----:B------:R-:W-:-:S05]  /*0380*/  IMAD.MOV.U32 R5, RZ, RZ, R14 ;  /* 0x000000ffff057224 */ /* 0x000fca00078e000e */
[----:B0-----:R-:W-:Y:S01]  /*0390*/  REDG.E.ADD.64.STRONG.GPU desc[UR6][R2.64], R4 ;  /* 0x000000040200798e */ /* 0x001fe2000c12e506 */
[----:B------:R-:W-:Y:S05]  /*03a0*/  EXIT ;  /* 0x000000000000794d */ /* 0x000fea0003800000 */
.L_x_5:
[----:B------:R-:W-:-:S00]  /*03b0*/  BRA `(.L_x_5) ;  /* 0xfffffffc00fc7947 */ /* 0x000fc0000383ffff */
[----:B------:R-:W-:-:S00]  /*03c0*/  NOP ;  /* 0x0000000000007918 */ /* 0x000fc00000000000 */
        /* <DEDUP_REMOVED lines=11> */
.L_x_6:


//--------------------- .nv.shared.reserved.0     --------------------------
	.section	.nv.shared.reserved.0,"aw",@nobits
	.weak		__nv_reservedSMEM_offset_0_alias
	.size		__nv_reservedSMEM_offset_0_alias, 0, 64
	.other		__nv_reservedSMEM_offset_0_alias,@"STO_CUDA_RESERVED_SHARED STV_DEFAULT"
__nv_reservedSMEM_offset_0_alias:
	.zero		0
	.zero		64


//--------------------- .nv.constant0._Z14hamming_kernelPKmmhmmPy --------------------------
	.section	.nv.constant0._Z14hamming_kernelPKmmhmmPy,"a",@progbits
	.sectionflags	@""
	.align	4
.nv.constant0._Z14hamming_kernelPKmmhmmPy:
	.zero		944


//--------------------- SYMBOLS --------------------------

	.type		.nv.reservedSmem.offset0,@object
	.size		.nv.reservedSmem.offset0,0x4
